//
// Generated by NVIDIA NVVM Compiler
//
// Compiler Build ID: CL-36424714
// Cuda compilation tools, release 13.0, V13.0.88
// Based on NVVM 20.0.0
//

.version 9.0
.target sm_100
.address_size 64

	// .globl	_Z18scan_with_additionPjS_i
.extern .shared .align 16 .b8 smem[];

.visible .entry _Z18scan_with_additionPjS_i(
	.param .u64 .ptr .align 1 _Z18scan_with_additionPjS_i_param_0,
	.param .u64 .ptr .align 1 _Z18scan_with_additionPjS_i_param_1,
	.param .u32 _Z18scan_with_additionPjS_i_param_2
)
{
	.reg .pred 	%p<6>;
	.reg .b32 	%r<25>;
	.reg .b64 	%rd<9>;

	ld.param.u64 	%rd1, [_Z18scan_with_additionPjS_i_param_0];
	ld.param.u64 	%rd2, [_Z18scan_with_additionPjS_i_param_1];
	ld.param.u32 	%r11, [_Z18scan_with_additionPjS_i_param_2];
	mov.u32 	%r1, %tid.x;
	mov.u32 	%r2, %ctaid.x;
	mov.u32 	%r3, %ntid.x;
	mad.lo.s32 	%r4, %r2, %r3, %r1;
	setp.ge.u32 	%p1, %r4, %r11;
	mov.b32 	%r23, 0;
	@%p1 bra 	$L__BB0_2;
	cvta.to.global.u64 	%rd3, %rd1;
	mul.wide.u32 	%rd4, %r4, 4;
	add.s64 	%rd5, %rd3, %rd4;
	ld.global.u32 	%r23, [%rd5];
$L__BB0_2:
	shl.b32 	%r12, %r1, 2;
	mov.u32 	%r13, smem;
	add.s32 	%r7, %r13, %r12;
	st.shared.u32 	[%r7], %r23;
	bar.sync 	0;
	setp.lt.u32 	%p2, %r3, 2;
	@%p2 bra 	$L__BB0_7;
	mov.b32 	%r24, 1;
$L__BB0_4:
	shl.b32 	%r9, %r24, 1;
	add.s32 	%r15, %r9, -1;
	and.b32  	%r16, %r15, %r1;
	setp.ne.s32 	%p3, %r16, 0;
	@%p3 bra 	$L__BB0_6;
	shl.b32 	%r17, %r24, 2;
	add.s32 	%r18, %r7, %r17;
	ld.shared.u32 	%r19, [%r18];
	ld.shared.u32 	%r20, [%r7];
	add.s32 	%r21, %r20, %r19;
	st.shared.u32 	[%r7], %r21;
$L__BB0_6:
	bar.sync 	0;
	setp.lt.u32 	%p4, %r9, %r3;
	mov.u32 	%r24, %r9;
	@%p4 bra 	$L__BB0_4;
$L__BB0_7:
	setp.ne.s32 	%p5, %r1, 0;
	@%p5 bra 	$L__BB0_9;
	ld.shared.u32 	%r22, [smem];
	cvta.to.global.u64 	%rd6, %rd2;
	mul.wide.u32 	%rd7, %r2, 4;
	add.s64 	%rd8, %rd6, %rd7;
	st.global.u32 	[%rd8], %r22;
$L__BB0_9:
	ret;

}


// ===== COMPILED SASS (sm_100) =====

	.target	sm_100

	.elftype	@"ET_EXEC"


//--------------------- .note.nv.tkinfo           --------------------------
	.section	.note.nv.tkinfo,"",@"SHT_NOTE"
	.sectionflags	@"SHF_NOTE_NV_TKINFO"
	.tkinfo
        /*0018*/ 	.word	0x00000002
        /*0030*/ 	.string	""
        /*0030*/ 	.string	"ptxas"
        /*0030*/ 	.string	"Cuda compilation tools, release 13.0, V13.0.88"
        /*0030*/ 	.string	"Build cuda_13.0.r13.0/compiler.36424714_0"
        /*0030*/ 	.string	"-arch sm_100 -m 64 "



//--------------------- .note.nv.cuinfo           --------------------------
	.section	.note.nv.cuinfo,"",@"SHT_NOTE"
	.sectionflags	@"SHF_NOTE_NV_CUINFO"
        /*0018*/ 	.short	0x0002
        /*001a*/ 	.short	0x0064
        /*001c*/ 	.short	0x0082
	.zero		2


//--------------------- .nv.info                  --------------------------
	.section	.nv.info,"",@"SHT_CUDA_INFO"
	.align	4


	//----- nvinfo : EIATTR_REGCOUNT
	.align		4
        /*0000*/ 	.byte	0x04, 0x2f
        /*0002*/ 	.short	(.L_1 - .L_0)
	.align		4
.L_0:
        /*0004*/ 	.word	index@(_Z18scan_with_additionPjS_i)
        /*0008*/ 	.word	0x0000000b


	//----- nvinfo : EIATTR_FRAME_SIZE
	.align		4
.L_1:
        /*000c*/ 	.byte	0x04, 0x11
        /*000e*/ 	.short	(.L_3 - .L_2)
	.align		4
.L_2:
        /*0010*/ 	.word	index@(_Z18scan_with_additionPjS_i)
        /*0014*/ 	.word	0x00000000


	//----- nvinfo : EIATTR_MIN_STACK_SIZE
	.align		4
.L_3:
        /*0018*/ 	.byte	0x04, 0x12
        /*001a*/ 	.short	(.L_5 - .L_4)
	.align		4
.L_4:
        /*001c*/ 	.word	index@(_Z18scan_with_additionPjS_i)
        /*0020*/ 	.word	0x00000000
.L_5:


//--------------------- .nv.compat                --------------------------
	.section	.nv.compat,"",@"SHT_CUDA_COMPAT_INFO"
	.align	4
        /*0000*/ 	.byte	0x02, 0x09, 0x00, 0x00, 0x02, 0x02, 0x01, 0x00, 0x02, 0x05, 0x05, 0x00, 0x03, 0x07, 0x01, 0x01
        /*0010*/ 	.byte	0x02, 0x03, 0x00, 0x00, 0x02, 0x06, 0x01, 0x00, 0x04, 0x0b, 0x08, 0x00, 0x09, 0x00, 0x00, 0x00
        /*0020*/ 	.byte	0x00, 0x00, 0x00, 0x00


//--------------------- .nv.info._Z18scan_with_additionPjS_i --------------------------
	.section	.nv.info._Z18scan_with_additionPjS_i,"",@"SHT_CUDA_INFO"
	.sectionflags	@""
	.align	4


	//----- nvinfo : EIATTR_CUDA_API_VERSION
	.align		4
        /*0000*/ 	.byte	0x04, 0x37
        /*0002*/ 	.short	(.L_7 - .L_6)
.L_6:
        /*0004*/ 	.word	0x00000082


	//----- nvinfo : EIATTR_KPARAM_INFO
	.align		4
.L_7:
        /*0008*/ 	.byte	0x04, 0x17
        /*000a*/ 	.short	(.L_9 - .L_8)
.L_8:
        /*000c*/ 	.word	0x00000000
        /*0010*/ 	.short	0x0002
        /*0012*/ 	.short	0x0010
        /*0014*/ 	.byte	0x00, 0xf0, 0x11, 0x00


	//----- nvinfo : EIATTR_KPARAM_INFO
	.align		4
.L_9:
        /*0018*/ 	.byte	0x04, 0x17
        /*001a*/ 	.short	(.L_11 - .L_10)
.L_10:
        /*001c*/ 	.word	0x00000000
        /*0020*/ 	.short	0x0001
        /*0022*/ 	.short	0x0008
        /*0024*/ 	.byte	0x00, 0xf5, 0x21, 0x00


	//----- nvinfo : EIATTR_KPARAM_INFO
	.align		4
.L_11:
        /*0028*/ 	.byte	0x04, 0x17
        /*002a*/ 	.short	(.L_13 - .L_12)
.L_12:
        /*002c*/ 	.word	0x00000000
        /*0030*/ 	.short	0x0000
        /*0032*/ 	.short	0x0000
        /*0034*/ 	.byte	0x00, 0xf5, 0x21, 0x00


	//----- nvinfo : EIATTR_SPARSE_MMA_MASK
	.align		4
.L_13:
        /*0038*/ 	.byte	0x03, 0x50
        /*003a*/ 	.short	0x0000


	//----- nvinfo : EIATTR_MAXREG_COUNT
	.align		4
        /*003c*/ 	.byte	0x03, 0x1b
        /*003e*/ 	.short	0x00ff


	//----- nvinfo : EIATTR_NUM_BARRIERS
	.align		4
        /*0040*/ 	.byte	0x02, 0x4c
        /*0042*/ 	.byte	0x01
	.zero		1


	//----- nvinfo : EIATTR_MERCURY_ISA_VERSION
	.align		4
        /*0044*/ 	.byte	0x03, 0x5f
        /*0046*/ 	.short	0x0101


	//----- nvinfo : EIATTR_VRC_CTA_INIT_COUNT
	.align		4
        /*0048*/ 	.byte	0x02, 0x4a
	.zero		1
	.zero		1


	//----- nvinfo : EIATTR_EXIT_INSTR_OFFSETS
	.align		4
        /*004c*/ 	.byte	0x04, 0x1c
        /*004e*/ 	.short	(.L_15 - .L_14)


	//   ....[0]....
.L_14:
        /*0050*/ 	.word	0x00000220


	//   ....[1]....
        /*0054*/ 	.word	0x000002a0


	//----- nvinfo : EIATTR_CBANK_PARAM_SIZE
	.align		4
.L_15:
        /*0058*/ 	.byte	0x03, 0x19
        /*005a*/ 	.short	0x0014


	//----- nvinfo : EIATTR_PARAM_CBANK
	.align		4
        /*005c*/ 	.byte	0x04, 0x0a
        /*005e*/ 	.short	(.L_17 - .L_16)
	.align		4
.L_16:
        /*0060*/ 	.word	index@(.nv.constant0._Z18scan_with_additionPjS_i)
        /*0064*/ 	.short	0x0380
        /*0066*/ 	.short	0x0014


	//----- nvinfo : EIATTR_SW_WAR
	.align		4
.L_17:
        /*0068*/ 	.byte	0x04, 0x36
        /*006a*/ 	.short	(.L_19 - .L_18)
.L_18:
        /*006c*/ 	.word	0x00000008
.L_19:


//--------------------- .nv.callgraph             --------------------------
	.section	.nv.callgraph,"",@"SHT_CUDA_CALLGRAPH"
	.align	4
	.sectionentsize	8
	.align		4
        /*0000*/ 	.word	0x00000000
	.align		4
        /*0004*/ 	.word	0xffffffff
	.align		4
        /*0008*/ 	.word	0x00000000
	.align		4
        /*000c*/ 	.word	0xfffffffe
	.align		4
        /*0010*/ 	.word	0x00000000
	.align		4
        /*0014*/ 	.word	0xfffffffd
	.align		4
        /*0018*/ 	.word	0x00000000
	.align		4
        /*001c*/ 	.word	0xfffffffc


//--------------------- .text._Z18scan_with_additionPjS_i --------------------------
	.section	.text._Z18scan_with_additionPjS_i,"ax",@progbits
	.align	128
        .global         _Z18scan_with_additionPjS_i
        .type           _Z18scan_with_additionPjS_i,@function
        .size           _Z18scan_with_additionPjS_i,(.L_x_3 - _Z18scan_with_additionPjS_i)
        .other          _Z18scan_with_additionPjS_i,@"STO_CUDA_ENTRY STV_DEFAULT"
_Z18scan_with_additionPjS_i:
.text._Z18scan_with_additionPjS_i:
[----:B------:R-:W-:Y:S01]  /*0000*/  LDC R1, c[0x0][0x37c] ;  /* 0x0000df00ff017b82 */ /* 0x000fe20000000800 */
[----:B------:R-:W0:Y:S01]  /*0010*/  S2R R7, SR_TID.X ;  /* 0x0000000000077919 */ /* 0x000e220000002100 */
[----:B------:R-:W0:Y:S01]  /*0020*/  LDCU UR8, c[0x0][0x360] ;  /* 0x00006c00ff0877ac */ /* 0x000e220008000800 */
[----:B------:R-:W-:Y:S01]  /*0030*/  IMAD.MOV.U32 R0, RZ, RZ, RZ ;  /* 0x000000ffff007224 */ /* 0x000fe200078e00ff */
[----:B------:R-:W0:Y:S01]  /*0040*/  S2R R6, SR_CTAID.X ;  /* 0x0000000000067919 */ /* 0x000e220000002500 */
[----:B------:R-:W1:Y:S01]  /*0050*/  LDCU UR4, c[0x0][0x390] ;  /* 0x00007200ff0477ac */ /* 0x000e620008000800 */
[----:B------:R-:W2:Y:S01]  /*0060*/  LDCU.64 UR6, c[0x0][0x358] ;  /* 0x00006b00ff0677ac */ /* 0x000ea20008000a00 */
[----:B0-----:R-:W-:-:S05]  /*0070*/  IMAD R5, R6, UR8, R7 ;  /* 0x0000000806057c24 */ /* 0x001fca000f8e0207 */
[----:B-1----:R-:W-:-:S13]  /*0080*/  ISETP.GE.U32.AND P0, PT, R5, UR4, PT ;  /* 0x0000000405007c0c */ /* 0x002fda000bf06070 */
[----:B------:R-:W0:Y:S02]  /*0090*/  @!P0 LDC.64 R2, c[0x0][0x380] ;  /* 0x0000e000ff028b82 */ /* 0x000e240000000a00 */
[----:B0-----:R-:W-:-:S05]  /*00a0*/  @!P0 IMAD.WIDE.U32 R2, R5, 0x4, R2 ;  /* 0x0000000405028825 */ /* 0x001fca00078e0002 */
[----:B--2---:R-:W2:Y:S01]  /*00b0*/  @!P0 LDG.E R0, desc[UR6][R2.64] ;  /* 0x0000000602008981 */ /* 0x004ea2000c1e1900 */
[----:B------:R-:W0:Y:S01]  /*00c0*/  S2UR UR5, SR_CgaCtaId ;  /* 0x00000000000579c3 */ /* 0x000e220000008800 */
[----:B------:R-:W-:Y:S01]  /*00d0*/  UMOV UR4, 0x400 ;  /* 0x0000040000047882 */ /* 0x000fe20000000000 */
[----:B------:R-:W-:Y:S01]  /*00e0*/  UISETP.GE.U32.AND UP0, UPT, UR8, 0x2, UPT ;  /* 0x000000020800788c */ /* 0x000fe2000bf06070 */
[----:B------:R-:W-:Y:S01]  /*00f0*/  ISETP.NE.AND P0, PT, R7, RZ, PT ;  /* 0x000000ff0700720c */ /* 0x000fe20003f05270 */
[----:B0-----:R-:W-:-:S06]  /*0100*/  ULEA UR4, UR5, UR4, 0x18 ;  /* 0x0000000405047291 */ /* 0x001fcc000f8ec0ff */
[----:B------:R-:W-:-:S05]  /*0110*/  LEA R5, R7, UR4, 0x2 ;  /* 0x0000000407057c11 */ /* 0x000fca000f8e10ff */
[----:B--2---:R0:W-:Y:S01]  /*0120*/  STS [R5], R0 ;  /* 0x0000000005007388 */ /* 0x0041e20000000800 */
[----:B------:R-:W-:Y:S06]  /*0130*/  BAR.SYNC.DEFER_BLOCKING 0x0 ;  /* 0x0000000000007b1d */ /* 0x000fec0000010000 */
[----:B------:R-:W-:Y:S05]  /*0140*/  BRA.U !UP0, `(.L_x_0) ;  /* 0x0000000108347547 */ /* 0x000fea000b800000 */
[----:B0-----:R-:W-:-:S07]  /*0150*/  HFMA2 R0, -RZ, RZ, 0, 5.9604644775390625e-08 ;  /* 0x00000001ff007431 */ /* 0x001fce00000001ff */
.L_x_1:
[----:B------:R-:W-:-:S05]  /*0160*/  IMAD.SHL.U32 R8, R0, 0x2, RZ ;  /* 0x0000000200087824 */ /* 0x000fca00078e00ff */
[----:B------:R-:W-:-:S04]  /*0170*/  IADD3 R2, PT, PT, R8, -0x1, RZ ;  /* 0xffffffff08027810 */ /* 0x000fc80007ffe0ff */
[----:B------:R-:W-:-:S13]  /*0180*/  LOP3.LUT P1, RZ, R2, R7, RZ, 0xc0, !PT ;  /* 0x0000000702ff7212 */ /* 0x000fda000782c0ff */
[----:B------:R-:W-:Y:S01]  /*0190*/  @!P1 IMAD R2, R0, 0x4, R5 ;  /* 0x0000000400029824 */ /* 0x000fe200078e0205 */
[----:B------:R-:W-:Y:S01]  /*01a0*/  @!P1 LDS R3, [R5] ;  /* 0x0000000005039984 */ /* 0x000fe20000000800 */
[----:B------:R-:W-:-:S04]  /*01b0*/  IMAD.MOV.U32 R0, RZ, RZ, R8 ;  /* 0x000000ffff007224 */ /* 0x000fc800078e0008 */
[----:B------:R-:W0:Y:S02]  /*01c0*/  @!P1 LDS R2, [R2] ;  /* 0x0000000002029984 */ /* 0x000e240000000800 */
[----:B0-----:R-:W-:-:S05]  /*01d0*/  @!P1 IADD3 R4, PT, PT, R2, R3, RZ ;  /* 0x0000000302049210 */ /* 0x001fca0007ffe0ff */
[----:B------:R1:W-:Y:S01]  /*01e0*/  @!P1 STS [R5], R4 ;  /* 0x0000000405009388 */ /* 0x0003e20000000800 */
[----:B------:R-:W-:Y:S01]  /*01f0*/  BAR.SYNC.DEFER_BLOCKING 0x0 ;  /* 0x0000000000007b1d */ /* 0x000fe20000010000 */
[----:B------:R-:W-:-:S13]  /*0200*/  ISETP.GE.U32.AND P1, PT, R8, UR8, PT ;  /* 0x0000000808007c0c */ /* 0x000fda000bf26070 */
[----:B-1----:R-:W-:Y:S05]  /*0210*/  @!P1 BRA `(.L_x_1) ;  /* 0xfffffffc00d09947 */ /* 0x002fea000383ffff */
.L_x_0:
[----:B------:R-:W-:Y:S05]  /*0220*/  @P0 EXIT ;  /* 0x000000000000094d */ /* 0x000fea0003800000 */
[----:B------:R-:W1:Y:S01]  /*0230*/  S2UR UR5, SR_CgaCtaId ;  /* 0x00000000000579c3 */ /* 0x000e620000008800 */
[----:B------:R-:W-:-:S07]  /*0240*/  UMOV UR4, 0x400 ;  /* 0x0000040000047882 */ /* 0x000fce0000000000 */
[----:B------:R-:W2:Y:S01]  /*0250*/  LDC.64 R2, c[0x0][0x388] ;  /* 0x0000e200ff027b82 */ /* 0x000ea20000000a00 */
[----:B-1----:R-:W-:Y:S01]  /*0260*/  ULEA UR4, UR5, UR4, 0x18 ;  /* 0x0000000405047291 */ /* 0x002fe2000f8ec0ff */
[----:B--2---:R-:W-:-:S08]  /*0270*/  IMAD.WIDE.U32 R2, R6, 0x4, R2 ;  /* 0x0000000406027825 */ /* 0x004fd000078e0002 */
[----:B0-----:R-:W0:Y:S04]  /*0280*/  LDS R5, [UR4] ;  /* 0x00000004ff057984 */ /* 0x001e280008000800 */
[----:B0-----:R-:W-:Y:S01]  /*0290*/  STG.E desc[UR6][R2.64], R5 ;  /* 0x0000000502007986 */ /* 0x001fe2000c101906 */
[----:B------:R-:W-:Y:S05]  /*02a0*/  EXIT ;  /* 0x000000000000794d */ /* 0x000fea0003800000 */
.L_x_2:
[----:B------:R-:W-:-:S00]  /*02b0*/  BRA `(.L_x_2) ;  /* 0xfffffffc00fc7947 */ /* 0x000fc0000383ffff */
[----:B------:R-:W-:-:S00]  /*02c0*/  NOP ;  /* 0x0000000000007918 */ /* 0x000fc00000000000 */
        /* <DEDUP_REMOVED lines=11> */
.L_x_3:


//--------------------- .nv.shared._Z18scan_with_additionPjS_i --------------------------
	.section	.nv.shared._Z18scan_with_additionPjS_i,"aw",@nobits
	.sectionflags	@""
	.align	16
	.zero		1024


//--------------------- .nv.shared.reserved.0     --------------------------
	.section	.nv.shared.reserved.0,"aw",@nobits
	.weak		__nv_reservedSMEM_offset_0_alias
	.size		__nv_reservedSMEM_offset_0_alias, 0, 64
	.other		__nv_reservedSMEM_offset_0_alias,@"STO_CUDA_RESERVED_SHARED STV_DEFAULT"
__nv_reservedSMEM_offset_0_alias:
	.zero		0
	.zero		64


//--------------------- .nv.constant0._Z18scan_with_additionPjS_i --------------------------
	.section	.nv.constant0._Z18scan_with_additionPjS_i,"a",@progbits
	.sectionflags	@""
	.align	4
.nv.constant0._Z18scan_with_additionPjS_i:
	.zero		916


//--------------------- SYMBOLS --------------------------

	.type		.nv.reservedSmem.offset0,@object
	.size		.nv.reservedSmem.offset0,0x4
	.type		.nv.reservedSmem.cap,@object
	.size		.nv.reservedSmem.cap,0x4
